//
// Generated by NVIDIA NVVM Compiler
//
// Compiler Build ID: CL-36424714
// Cuda compilation tools, release 13.0, V13.0.88
// Based on NVVM 20.0.0
//

.version 9.0
.target sm_100
.address_size 64

	// .globl	_Z14RGBToGrayscalePhS_iii
.extern .func  (.param .b32 func_retval0) vprintf
(
	.param .b64 vprintf_param_0,
	.param .b64 vprintf_param_1
)
;
.global .align 1 .b8 $str[32] = {72, 101, 108, 108, 111, 32, 102, 114, 111, 109, 32, 98, 108, 111, 99, 107, 32, 37, 100, 44, 32, 116, 104, 114, 101, 97, 100, 32, 37, 100, 10};
.global .align 1 .b8 $str$1[13] = {105, 110, 115, 105, 100, 101, 32, 108, 111, 111, 112, 10};

.visible .entry _Z14RGBToGrayscalePhS_iii(
	.param .u64 .ptr .align 1 _Z14RGBToGrayscalePhS_iii_param_0,
	.param .u64 .ptr .align 1 _Z14RGBToGrayscalePhS_iii_param_1,
	.param .u32 _Z14RGBToGrayscalePhS_iii_param_2,
	.param .u32 _Z14RGBToGrayscalePhS_iii_param_3,
	.param .u32 _Z14RGBToGrayscalePhS_iii_param_4
)
{
	.local .align 8 .b8 	__local_depot0[8];
	.reg .b64 	%SP;
	.reg .b64 	%SPL;
	.reg .pred 	%p<4>;
	.reg .b16 	%rs<4>;
	.reg .b32 	%r<21>;
	.reg .b32 	%f<7>;
	.reg .b64 	%rd<15>;

	mov.u64 	%SPL, __local_depot0;
	cvta.local.u64 	%SP, %SPL;
	ld.param.u64 	%rd1, [_Z14RGBToGrayscalePhS_iii_param_0];
	ld.param.u64 	%rd2, [_Z14RGBToGrayscalePhS_iii_param_1];
	ld.param.u32 	%r3, [_Z14RGBToGrayscalePhS_iii_param_2];
	ld.param.u32 	%r5, [_Z14RGBToGrayscalePhS_iii_param_3];
	ld.param.u32 	%r4, [_Z14RGBToGrayscalePhS_iii_param_4];
	add.u64 	%rd3, %SP, 0;
	add.u64 	%rd4, %SPL, 0;
	mov.u32 	%r7, %tid.x;
	mov.u32 	%r8, %ctaid.x;
	mov.u32 	%r9, %ntid.x;
	mad.lo.s32 	%r1, %r8, %r9, %r7;
	mov.u32 	%r10, %tid.y;
	mov.u32 	%r11, %ctaid.y;
	mov.u32 	%r12, %ntid.y;
	mad.lo.s32 	%r13, %r11, %r12, %r10;
	st.local.v2.u32 	[%rd4], {%r8, %r7};
	mov.u64 	%rd5, $str;
	cvta.global.u64 	%rd6, %rd5;
	{ // callseq 0, 0
	.param .b64 param0;
	st.param.b64 	[param0], %rd6;
	.param .b64 param1;
	st.param.b64 	[param1], %rd3;
	.param .b32 retval0;
	call.uni (retval0), 
	vprintf, 
	(
	param0, 
	param1
	);
	ld.param.b32 	%r14, [retval0];
	} // callseq 0
	setp.ge.s32 	%p1, %r1, %r3;
	setp.ge.s32 	%p2, %r13, %r5;
	or.pred  	%p3, %p1, %p2;
	@%p3 bra 	$L__BB0_2;
	cvta.to.global.u64 	%rd7, %rd2;
	cvta.to.global.u64 	%rd8, %rd1;
	mov.u64 	%rd9, $str$1;
	cvta.global.u64 	%rd10, %rd9;
	{ // callseq 1, 0
	.param .b64 param0;
	st.param.b64 	[param0], %rd10;
	.param .b64 param1;
	st.param.b64 	[param1], 0;
	.param .b32 retval0;
	call.uni (retval0), 
	vprintf, 
	(
	param0, 
	param1
	);
	ld.param.b32 	%r16, [retval0];
	} // callseq 1
	mad.lo.s32 	%r18, %r3, %r13, %r1;
	mul.lo.s32 	%r19, %r18, %r4;
	cvt.s64.s32 	%rd11, %r19;
	add.s64 	%rd12, %rd7, %rd11;
	ld.global.u8 	%rs1, [%rd12];
	ld.global.u8 	%rs2, [%rd12+1];
	ld.global.u8 	%rs3, [%rd12+2];
	cvt.rn.f32.u16 	%f1, %rs1;
	cvt.rn.f32.u16 	%f2, %rs2;
	mul.f32 	%f3, %f2, 0f3F35C28F;
	fma.rn.f32 	%f4, %f1, 0f3E570A3D, %f3;
	cvt.rn.f32.u16 	%f5, %rs3;
	fma.rn.f32 	%f6, %f5, 0f3D8F5C29, %f4;
	cvt.rzi.u32.f32 	%r20, %f6;
	cvt.s64.s32 	%rd13, %r18;
	add.s64 	%rd14, %rd8, %rd13;
	st.global.u8 	[%rd14], %r20;
$L__BB0_2:
	ret;

}


// ===== COMPILED SASS (sm_100) =====

	.target	sm_100

	.elftype	@"ET_EXEC"


//--------------------- .note.nv.tkinfo           --------------------------
	.section	.note.nv.tkinfo,"",@"SHT_NOTE"
	.sectionflags	@"SHF_NOTE_NV_TKINFO"
	.tkinfo
        /*0018*/ 	.word	0x00000002
        /*0030*/ 	.string	""
        /*0030*/ 	.string	"ptxas"
        /*0030*/ 	.string	"Cuda compilation tools, release 13.0, V13.0.88"
        /*0030*/ 	.string	"Build cuda_13.0.r13.0/compiler.36424714_0"
        /*0030*/ 	.string	"-arch sm_100 -m 64 "



//--------------------- .note.nv.cuinfo           --------------------------
	.section	.note.nv.cuinfo,"",@"SHT_NOTE"
	.sectionflags	@"SHF_NOTE_NV_CUINFO"
        /*0018*/ 	.short	0x0002
        /*001a*/ 	.short	0x0064
        /*001c*/ 	.short	0x0082
	.zero		2


//--------------------- .nv.info                  --------------------------
	.section	.nv.info,"",@"SHT_CUDA_INFO"
	.align	4


	//----- nvinfo : EIATTR_REGCOUNT
	.align		4
        /*0000*/ 	.byte	0x04, 0x2f
        /*0002*/ 	.short	(.L_3 - .L_2)
	.align		4
.L_2:
        /*0004*/ 	.word	index@(_Z14RGBToGrayscalePhS_iii)
        /*0008*/ 	.word	0x00000018


	//----- nvinfo : EIATTR_FRAME_SIZE
	.align		4
.L_3:
        /*000c*/ 	.byte	0x04, 0x11
        /*000e*/ 	.short	(.L_5 - .L_4)
	.align		4
.L_4:
        /*0010*/ 	.word	index@(_Z14RGBToGrayscalePhS_iii)
        /*0014*/ 	.word	0x00000008


	//----- nvinfo : EIATTR_MIN_STACK_SIZE
	.align		4
.L_5:
        /*0018*/ 	.byte	0x04, 0x12
        /*001a*/ 	.short	(.L_7 - .L_6)
	.align		4
.L_6:
        /*001c*/ 	.word	index@(_Z14RGBToGrayscalePhS_iii)
        /*0020*/ 	.word	0x00000008
.L_7:


//--------------------- .nv.compat                --------------------------
	.section	.nv.compat,"",@"SHT_CUDA_COMPAT_INFO"
	.align	4
        /*0000*/ 	.byte	0x02, 0x09, 0x00, 0x00, 0x02, 0x02, 0x01, 0x00, 0x02, 0x05, 0x05, 0x00, 0x03, 0x07, 0x01, 0x01
        /*0010*/ 	.byte	0x02, 0x03, 0x00, 0x00, 0x02, 0x06, 0x01, 0x00, 0x04, 0x0b, 0x08, 0x00, 0x09, 0x00, 0x00, 0x00
        /*0020*/ 	.byte	0x00, 0x00, 0x00, 0x00


//--------------------- .nv.info._Z14RGBToGrayscalePhS_iii --------------------------
	.section	.nv.info._Z14RGBToGrayscalePhS_iii,"",@"SHT_CUDA_INFO"
	.sectionflags	@""
	.align	4


	//----- nvinfo : EIATTR_CUDA_API_VERSION
	.align		4
        /*0000*/ 	.byte	0x04, 0x37
        /*0002*/ 	.short	(.L_9 - .L_8)
.L_8:
        /*0004*/ 	.word	0x00000082


	//----- nvinfo : EIATTR_KPARAM_INFO
	.align		4
.L_9:
        /*0008*/ 	.byte	0x04, 0x17
        /*000a*/ 	.short	(.L_11 - .L_10)
.L_10:
        /*000c*/ 	.word	0x00000000
        /*0010*/ 	.short	0x0004
        /*0012*/ 	.short	0x0018
        /*0014*/ 	.byte	0x00, 0xf0, 0x11, 0x00


	//----- nvinfo : EIATTR_KPARAM_INFO
	.align		4
.L_11:
        /*0018*/ 	.byte	0x04, 0x17
        /*001a*/ 	.short	(.L_13 - .L_12)
.L_12:
        /*001c*/ 	.word	0x00000000
        /*0020*/ 	.short	0x0003
        /*0022*/ 	.short	0x0014
        /*0024*/ 	.byte	0x00, 0xf0, 0x11, 0x00


	//----- nvinfo : EIATTR_KPARAM_INFO
	.align		4
.L_13:
        /*0028*/ 	.byte	0x04, 0x17
        /*002a*/ 	.short	(.L_15 - .L_14)
.L_14:
        /*002c*/ 	.word	0x00000000
        /*0030*/ 	.short	0x0002
        /*0032*/ 	.short	0x0010
        /*0034*/ 	.byte	0x00, 0xf0, 0x11, 0x00


	//----- nvinfo : EIATTR_KPARAM_INFO
	.align		4
.L_15:
        /*0038*/ 	.byte	0x04, 0x17
        /*003a*/ 	.short	(.L_17 - .L_16)
.L_16:
        /*003c*/ 	.word	0x00000000
        /*0040*/ 	.short	0x0001
        /*0042*/ 	.short	0x0008
        /*0044*/ 	.byte	0x00, 0xf5, 0x21, 0x00


	//----- nvinfo : EIATTR_KPARAM_INFO
	.align		4
.L_17:
        /*0048*/ 	.byte	0x04, 0x17
        /*004a*/ 	.short	(.L_19 - .L_18)
.L_18:
        /*004c*/ 	.word	0x00000000
        /*0050*/ 	.short	0x0000
        /*0052*/ 	.short	0x0000
        /*0054*/ 	.byte	0x00, 0xf5, 0x21, 0x00


	//----- nvinfo : EIATTR_SPARSE_MMA_MASK
	.align		4
.L_19:
        /*0058*/ 	.byte	0x03, 0x50
        /*005a*/ 	.short	0x0000


	//----- nvinfo : EIATTR_MAXREG_COUNT
	.align		4
        /*005c*/ 	.byte	0x03, 0x1b
        /*005e*/ 	.short	0x00ff


	//----- nvinfo : EIATTR_EXTERNS
	.align		4
        /*0060*/ 	.byte	0x04, 0x0f
        /*0062*/ 	.short	(.L_21 - .L_20)


	//   ....[0]....
	.align		4
.L_20:
        /*0064*/ 	.word	index@(vprintf)


	//----- nvinfo : EIATTR_MERCURY_ISA_VERSION
	.align		4
.L_21:
        /*0068*/ 	.byte	0x03, 0x5f
        /*006a*/ 	.short	0x0101


	//----- nvinfo : EIATTR_VRC_CTA_INIT_COUNT
	.align		4
        /*006c*/ 	.byte	0x02, 0x4a
	.zero		1
	.zero		1


	//----- nvinfo : EIATTR_SYSCALL_OFFSETS
	.align		4
        /*0070*/ 	.byte	0x04, 0x46
        /*0072*/ 	.short	(.L_23 - .L_22)


	//   ....[0]....
.L_22:
        /*0074*/ 	.word	0x00000150


	//   ....[1]....
        /*0078*/ 	.word	0x00000210


	//----- nvinfo : EIATTR_EXIT_INSTR_OFFSETS
	.align		4
.L_23:
        /*007c*/ 	.byte	0x04, 0x1c
        /*007e*/ 	.short	(.L_25 - .L_24)


	//   ....[0]....
.L_24:
        /*0080*/ 	.word	0x00000190


	//   ....[1]....
        /*0084*/ 	.word	0x000003c0


	//----- nvinfo : EIATTR_CRS_STACK_SIZE
	.align		4
.L_25:
        /*0088*/ 	.byte	0x04, 0x1e
        /*008a*/ 	.short	(.L_27 - .L_26)
.L_26:
        /*008c*/ 	.word	0x00000000


	//----- nvinfo : EIATTR_CBANK_PARAM_SIZE
	.align		4
.L_27:
        /*0090*/ 	.byte	0x03, 0x19
        /*0092*/ 	.short	0x001c


	//----- nvinfo : EIATTR_PARAM_CBANK
	.align		4
        /*0094*/ 	.byte	0x04, 0x0a
        /*0096*/ 	.short	(.L_29 - .L_28)
	.align		4
.L_28:
        /*0098*/ 	.word	index@(.nv.constant0._Z14RGBToGrayscalePhS_iii)
        /*009c*/ 	.short	0x0380
        /*009e*/ 	.short	0x001c


	//----- nvinfo : EIATTR_SW_WAR
	.align		4
.L_29:
        /*00a0*/ 	.byte	0x04, 0x36
        /*00a2*/ 	.short	(.L_31 - .L_30)
.L_30:
        /*00a4*/ 	.word	0x00000008
.L_31:


//--------------------- .nv.callgraph             --------------------------
	.section	.nv.callgraph,"",@"SHT_CUDA_CALLGRAPH"
	.align	4
	.sectionentsize	8
	.align		4
        /*0000*/ 	.word	0x00000000
	.align		4
        /*0004*/ 	.word	0xffffffff
	.align		4
        /*0008*/ 	.word	index@(_Z14RGBToGrayscalePhS_iii)
	.align		4
        /*000c*/ 	.word	index@(vprintf)
	.align		4
        /*0010*/ 	.word	0x00000000
	.align		4
        /*0014*/ 	.word	0xfffffffe
	.align		4
        /*0018*/ 	.word	0x00000000
	.align		4
        /*001c*/ 	.word	0xfffffffd
	.align		4
        /*0020*/ 	.word	0x00000000
	.align		4
        /*0024*/ 	.word	0xfffffffc


//--------------------- .nv.constant4             --------------------------
	.section	.nv.constant4,"a",@progbits
	.align	8
	.align		8
.nv.constant4:
        /*0000*/ 	.dword	vprintf
	.align		8
        /*0008*/ 	.dword	$str
	.align		8
        /*0010*/ 	.dword	$str$1


//--------------------- .text._Z14RGBToGrayscalePhS_iii --------------------------
	.section	.text._Z14RGBToGrayscalePhS_iii,"ax",@progbits
	.align	128
        .global         _Z14RGBToGrayscalePhS_iii
        .type           _Z14RGBToGrayscalePhS_iii,@function
        .size           _Z14RGBToGrayscalePhS_iii,(.L_x_3 - _Z14RGBToGrayscalePhS_iii)
        .other          _Z14RGBToGrayscalePhS_iii,@"STO_CUDA_ENTRY STV_DEFAULT"
_Z14RGBToGrayscalePhS_iii:
.text._Z14RGBToGrayscalePhS_iii:
[----:B------:R-:W0:Y:S01]  /*0000*/  LDC R1, c[0x0][0x37c] ;  /* 0x0000df00ff017b82 */ /* 0x000e220000000800 */
[----:B------:R-:W1:Y:S01]  /*0010*/  S2R R11, SR_TID.X ;  /* 0x00000000000b7919 */ /* 0x000e620000002100 */
[----:B------:R-:W2:Y:S01]  /*0020*/  LDCU UR5, c[0x0][0x2fc] ;  /* 0x00005f80ff0577ac */ /* 0x000ea20008000800 */
[----:B0-----:R-:W-:-:S05]  /*0030*/  VIADD R1, R1, 0xfffffff8 ;  /* 0xfffffff801017836 */ /* 0x001fca0000000000 */
[----:B------:R-:W0:Y:S01]  /*0040*/  S2UR UR7, SR_CTAID.Y ;  /* 0x00000000000779c3 */ /* 0x000e220000002600 */
[----:B------:R-:W1:Y:S01]  /*0050*/  S2R R10, SR_CTAID.X ;  /* 0x00000000000a7919 */ /* 0x000e620000002500 */
[----:B------:R-:W3:Y:S01]  /*0060*/  LDCU UR6, c[0x0][0x360] ;  /* 0x00006c00ff0677ac */ /* 0x000ee20008000800 */
[----:B------:R-:W-:Y:S01]  /*0070*/  MOV R18, 0x0 ;  /* 0x0000000000127802 */ /* 0x000fe20000000f00 */
[----:B------:R-:W0:Y:S01]  /*0080*/  S2R R19, SR_TID.Y ;  /* 0x0000000000137919 */ /* 0x000e220000002200 */
[----:B------:R-:W4:Y:S03]  /*0090*/  LDCU UR4, c[0x0][0x2f8] ;  /* 0x00005f00ff0477ac */ /* 0x000f260008000800 */
[----:B------:R-:W0:Y:S01]  /*00a0*/  LDC R0, c[0x0][0x364] ;  /* 0x0000d900ff007b82 */ /* 0x000e220000000800 */
[----:B------:R-:W5:Y:S07]  /*00b0*/  LDCU.64 UR8, c[0x4][0x8] ;  /* 0x01000100ff0877ac */ /* 0x000f6e0008000a00 */
[----:B------:R0:W0:Y:S01]  /*00c0*/  LDC.64 R8, c[0x4][R18] ;  /* 0x0100000012087b82 */ /* 0x0000220000000a00 */
[----:B----4-:R-:W-:Y:S01]  /*00d0*/  IADD3 R6, P0, PT, R1, UR4, RZ ;  /* 0x0000000401067c10 */ /* 0x010fe2000ff1e0ff */
[----:B-----5:R-:W-:-:S02]  /*00e0*/  IMAD.U32 R4, RZ, RZ, UR8 ;  /* 0x00000008ff047e24 */ /* 0x020fc4000f8e00ff */
[----:B------:R-:W-:Y:S02]  /*00f0*/  IMAD.U32 R5, RZ, RZ, UR9 ;  /* 0x00000009ff057e24 */ /* 0x000fe4000f8e00ff */
[----:B--2---:R-:W-:Y:S01]  /*0100*/  IMAD.X R7, RZ, RZ, UR5, P0 ;  /* 0x00000005ff077e24 */ /* 0x004fe200080e06ff */
[----:B-1----:R1:W-:Y:S01]  /*0110*/  STL.64 [R1], R10 ;  /* 0x0000000a01007387 */ /* 0x0023e20000100a00 */
[----:B---3--:R-:W-:Y:S02]  /*0120*/  IMAD R2, R10, UR6, R11 ;  /* 0x000000060a027c24 */ /* 0x008fe4000f8e020b */
[----:B01----:R-:W-:-:S07]  /*0130*/  IMAD R19, R0, UR7, R19 ;  /* 0x0000000700137c24 */ /* 0x003fce000f8e0213 */
[----:B------:R-:W-:-:S07]  /*0140*/  LEPC R20, `(.L_x_0) ;  /* 0x000000001014794e */ /* 0x000fce0000000000 */
[----:B------:R-:W-:Y:S05]  /*0150*/  CALL.ABS.NOINC R8 ;  /* 0x0000000008007343 */ /* 0x000fea0003c00000 */
.L_x_0:
[----:B------:R-:W0:Y:S02]  /*0160*/  LDCU.64 UR4, c[0x0][0x390] ;  /* 0x00007200ff0477ac */ /* 0x000e240008000a00 */
[----:B0-----:R-:W-:-:S04]  /*0170*/  ISETP.GE.AND P0, PT, R19, UR5, PT ;  /* 0x0000000513007c0c */ /* 0x001fc8000bf06270 */
[----:B------:R-:W-:-:S13]  /*0180*/  ISETP.GE.OR P0, PT, R2, UR4, P0 ;  /* 0x0000000402007c0c */ /* 0x000fda0008706670 */
[----:B------:R-:W-:Y:S05]  /*0190*/  @P0 EXIT ;  /* 0x000000000000094d */ /* 0x000fea0003800000 */
[----:B------:R0:W1:Y:S01]  /*01a0*/  LDC.64 R8, c[0x4][R18] ;  /* 0x0100000012087b82 */ /* 0x0000620000000a00 */
[----:B------:R-:W2:Y:S01]  /*01b0*/  LDCU.64 UR4, c[0x4][0x10] ;  /* 0x01000200ff0477ac */ /* 0x000ea20008000a00 */
[----:B------:R-:W-:-:S06]  /*01c0*/  CS2R R6, SRZ ;  /* 0x0000000000067805 */ /* 0x000fcc000001ff00 */
[----:B------:R-:W3:Y:S01]  /*01d0*/  LDC.64 R16, c[0x0][0x358] ;  /* 0x0000d600ff107b82 */ /* 0x000ee20000000a00 */
[----:B--2---:R-:W-:Y:S02]  /*01e0*/  IMAD.U32 R4, RZ, RZ, UR4 ;  /* 0x00000004ff047e24 */ /* 0x004fe4000f8e00ff */
[----:B0-----:R-:W-:-:S07]  /*01f0*/  IMAD.U32 R5, RZ, RZ, UR5 ;  /* 0x00000005ff057e24 */ /* 0x001fce000f8e00ff */
[----:B------:R-:W-:-:S07]  /*0200*/  LEPC R20, `(.L_x_1) ;  /* 0x000000001014794e */ /* 0x000fce0000000000 */
[----:B-1-3--:R-:W-:Y:S05]  /*0210*/  CALL.ABS.NOINC R8 ;  /* 0x0000000008007343 */ /* 0x00afea0003c00000 */
.L_x_1:
[----:B------:R-:W0:Y:S01]  /*0220*/  LDCU UR5, c[0x0][0x390] ;  /* 0x00007200ff0577ac */ /* 0x000e220008000800 */
[----:B------:R-:W-:Y:S02]  /*0230*/  R2UR UR6, R16 ;  /* 0x00000000100672ca */ /* 0x000fe400000e0000 */
[----:B------:R-:W-:Y:S01]  /*0240*/  R2UR UR7, R17 ;  /* 0x00000000110772ca */ /* 0x000fe200000e0000 */
[----:B------:R-:W1:Y:S01]  /*0250*/  LDCU UR4, c[0x0][0x398] ;  /* 0x00007300ff0477ac */ /* 0x000e620008000800 */
[----:B------:R-:W2:Y:S01]  /*0260*/  LDCU.128 UR8, c[0x0][0x380] ;  /* 0x00007000ff0877ac */ /* 0x000ea20008000c00 */
[----:B0-----:R-:W-:Y:S01]  /*0270*/  IMAD R19, R19, UR5, R2 ;  /* 0x0000000513137c24 */ /* 0x001fe2000f8e0202 */
[----:B------:R-:W-:-:S03]  /*0280*/  R2UR UR5, R17 ;  /* 0x00000000110572ca */ /* 0x000fc600000e0000 */
[----:B-1----:R-:W-:Y:S01]  /*0290*/  IMAD R0, R19, UR4, RZ ;  /* 0x0000000413007c24 */ /* 0x002fe2000f8e02ff */
[----:B------:R-:W-:-:S04]  /*02a0*/  R2UR UR4, R16 ;  /* 0x00000000100472ca */ /* 0x000fc800000e0000 */
[----:B--2---:R-:W-:Y:S02]  /*02b0*/  IADD3 R2, P0, PT, R0, UR10, RZ ;  /* 0x0000000a00027c10 */ /* 0x004fe4000ff1e0ff */
[----:B------:R-:W-:Y:S02]  /*02c0*/  R2UR UR10, R16 ;  /* 0x00000000100a72ca */ /* 0x000fe400000e0000 */
[----:B------:R-:W-:Y:S02]  /*02d0*/  LEA.HI.X.SX32 R3, R0, UR11, 0x1, P0 ;  /* 0x0000000b00037c11 */ /* 0x000fe400080f0eff */
[----:B------:R-:W-:-:S03]  /*02e0*/  R2UR UR11, R17 ;  /* 0x00000000110b72ca */ /* 0x000fc600000e0000 */
[----:B------:R-:W2:Y:S04]  /*02f0*/  LDG.E.U8 R4, desc[UR6][R2.64+0x1] ;  /* 0x0000010602047981 */ /* 0x000ea8000c1e1100 */
[----:B------:R-:W3:Y:S06]  /*0300*/  LDG.E.U8 R0, desc[UR4][R2.64] ;  /* 0x0000000402007981 */ /* 0x000eec000c1e1100 */
[----:B------:R-:W4:Y:S01]  /*0310*/  LDG.E.U8 R5, desc[UR10][R2.64+0x2] ;  /* 0x0000020a02057981 */ /* 0x000f22000c1e1100 */
[----:B--2---:R-:W-:-:S02]  /*0320*/  I2FP.F32.U32 R4, R4 ;  /* 0x0000000400047245 */ /* 0x004fc40000201000 */
[----:B---3--:R-:W-:-:S03]  /*0330*/  I2FP.F32.U32 R0, R0 ;  /* 0x0000000000007245 */ /* 0x008fc60000201000 */
[----:B------:R-:W-:Y:S01]  /*0340*/  FMUL R7, R4, 0.70999997854232788086 ;  /* 0x3f35c28f04077820 */ /* 0x000fe20000400000 */
[----:B------:R-:W-:-:S03]  /*0350*/  IADD3 R4, P0, PT, R19, UR8, RZ ;  /* 0x0000000813047c10 */ /* 0x000fc6000ff1e0ff */
[----:B------:R-:W-:Y:S01]  /*0360*/  FFMA R0, R0, 0.20999999344348907471, R7 ;  /* 0x3e570a3d00007823 */ /* 0x000fe20000000007 */
[----:B----4-:R-:W-:-:S05]  /*0370*/  I2FP.F32.U32 R5, R5 ;  /* 0x0000000500057245 */ /* 0x010fca0000201000 */
[----:B------:R-:W-:Y:S01]  /*0380*/  FFMA R0, R5, 0.070000000298023223877, R0 ;  /* 0x3d8f5c2905007823 */ /* 0x000fe20000000000 */
[----:B------:R-:W-:-:S03]  /*0390*/  LEA.HI.X.SX32 R5, R19, UR9, 0x1, P0 ;  /* 0x0000000913057c11 */ /* 0x000fc600080f0eff */
[----:B------:R-:W0:Y:S02]  /*03a0*/  F2I.U32.TRUNC.NTZ R7, R0 ;  /* 0x0000000000077305 */ /* 0x000e24000020f000 */
[----:B0-----:R-:W-:Y:S01]  /*03b0*/  STG.E.U8 desc[UR4][R4.64], R7 ;  /* 0x0000000704007986 */ /* 0x001fe2000c101104 */
[----:B------:R-:W-:Y:S05]  /*03c0*/  EXIT ;  /* 0x000000000000794d */ /* 0x000fea0003800000 */
.L_x_2:
[----:B------:R-:W-:-:S00]  /*03d0*/  BRA `(.L_x_2) ;  /* 0xfffffffc00fc7947 */ /* 0x000fc0000383ffff */
[----:B------:R-:W-:-:S00]  /*03e0*/  NOP ;  /* 0x0000000000007918 */ /* 0x000fc00000000000 */
        /* <DEDUP_REMOVED lines=9> */
.L_x_3:


//--------------------- .nv.global.init           --------------------------
	.section	.nv.global.init,"aw",@progbits
.nv.global.init:
	.type		$str$1,@object
	.size		$str$1,($str - $str$1)
$str$1:
        /*0000*/ 	.byte	0x69, 0x6e, 0x73, 0x69, 0x64, 0x65, 0x20, 0x6c, 0x6f, 0x6f, 0x70, 0x0a, 0x00
	.type		$str,@object
	.size		$str,(.L_0 - $str)
$str:
        /*000d*/ 	.byte	0x48, 0x65, 0x6c, 0x6c, 0x6f, 0x20, 0x66, 0x72, 0x6f, 0x6d, 0x20, 0x62, 0x6c, 0x6f, 0x63, 0x6b
        /*001d*/ 	.byte	0x20, 0x25, 0x64, 0x2c, 0x20, 0x74, 0x68, 0x72, 0x65, 0x61, 0x64, 0x20, 0x25, 0x64, 0x0a, 0x00
.L_0:


//--------------------- .nv.shared.reserved.0     --------------------------
	.section	.nv.shared.reserved.0,"aw",@nobits
	.weak		__nv_reservedSMEM_offset_0_alias
	.size		__nv_reservedSMEM_offset_0_alias, 0, 64
	.other		__nv_reservedSMEM_offset_0_alias,@"STO_CUDA_RESERVED_SHARED STV_DEFAULT"
__nv_reservedSMEM_offset_0_alias:
	.zero		0
	.zero		64


//--------------------- .nv.constant0._Z14RGBToGrayscalePhS_iii --------------------------
	.section	.nv.constant0._Z14RGBToGrayscalePhS_iii,"a",@progbits
	.sectionflags	@""
	.align	4
.nv.constant0._Z14RGBToGrayscalePhS_iii:
	.zero		924


//--------------------- SYMBOLS --------------------------

	.type		.nv.reservedSmem.offset0,@object
	.size		.nv.reservedSmem.offset0,0x4
	.type		vprintf,@function
